	.headerflags	@"EF_CUDA_TEXMODE_UNIFIED EF_CUDA_64BIT_ADDRESS EF_CUDA_ACCELERATORS EF_CUDA_SM90 EF_CUDA_VIRTUAL_SM(EF_CUDA_SM90)"
	.elftype	@"ET_EXEC"


//--------------------- .nv.info                  --------------------------
	.section	.nv.info,"",@"SHT_CUDA_INFO"
	.align	4


	//----- nvinfo : EIATTR_REGCOUNT
	.align		4
        /*0000*/ 	.byte	0x04, 0x2f
        /*0002*/ 	.short	(.L_1 - .L_0)
	.align		4
.L_0:
        /*0004*/ 	.word	index@(triton_poi_fused_add_mul_neg_relu_t_threshold_backward_3)
        /*0008*/ 	.word	0x00000020


	//----- nvinfo : EIATTR_MIN_STACK_SIZE
	.align		4
.L_1:
        /*000c*/ 	.byte	0x04, 0x12
        /*000e*/ 	.short	(.L_3 - .L_2)
	.align		4
.L_2:
        /*0010*/ 	.word	index@(triton_poi_fused_add_mul_neg_relu_t_threshold_backward_3)
        /*0014*/ 	.word	0x00000000


	//----- nvinfo : EIATTR_FRAME_SIZE
	.align		4
.L_3:
        /*0018*/ 	.byte	0x04, 0x11
        /*001a*/ 	.short	(.L_5 - .L_4)
	.align		4
.L_4:
        /*001c*/ 	.word	index@(triton_poi_fused_add_mul_neg_relu_t_threshold_backward_3)
        /*0020*/ 	.word	0x00000000


	//----- nvinfo : EIATTR_MIN_STACK_SIZE
	.align		4
.L_5:
        /*0024*/ 	.byte	0x04, 0x12
        /*0026*/ 	.short	(.L_7 - .L_6)
	.align		4
.L_6:
        /*0028*/ 	.word	index@(triton_poi_fused_add_mul_neg_relu_t_threshold_backward_3)
        /*002c*/ 	.word	0x00000000
.L_7:


//--------------------- .nv.info.triton_poi_fused_add_mul_neg_relu_t_threshold_backward_3 --------------------------
	.section	.nv.info.triton_poi_fused_add_mul_neg_relu_t_threshold_backward_3,"",@"SHT_CUDA_INFO"
	.sectionflags	@""
	.align	4


	//----- nvinfo : EIATTR_CUDA_API_VERSION
	.align		4
        /*0000*/ 	.byte	0x04, 0x37
        /*0002*/ 	.short	(.L_9 - .L_8)
.L_8:
        /*0004*/ 	.word	0x0000007c


	//----- nvinfo : EIATTR_KPARAM_INFO
	.align		4
.L_9:
        /*0008*/ 	.byte	0x04, 0x17
        /*000a*/ 	.short	(.L_11 - .L_10)
.L_10:
        /*000c*/ 	.word	0x00000000
        /*0010*/ 	.short	0x0003
        /*0012*/ 	.short	0x0018
        /*0014*/ 	.byte	0x00, 0xf0, 0x11, 0x00


	//----- nvinfo : EIATTR_KPARAM_INFO
	.align		4
.L_11:
        /*0018*/ 	.byte	0x04, 0x17
        /*001a*/ 	.short	(.L_13 - .L_12)
.L_12:
        /*001c*/ 	.word	0x00000000
        /*0020*/ 	.short	0x0002
        /*0022*/ 	.short	0x0010
        /*0024*/ 	.byte	0x00, 0xf4, 0x21, 0x00


	//----- nvinfo : EIATTR_KPARAM_INFO
	.align		4
.L_13:
        /*0028*/ 	.byte	0x04, 0x17
        /*002a*/ 	.short	(.L_15 - .L_14)
.L_14:
        /*002c*/ 	.word	0x00000000
        /*0030*/ 	.short	0x0001
        /*0032*/ 	.short	0x0008
        /*0034*/ 	.byte	0x00, 0xf4, 0x21, 0x00


	//----- nvinfo : EIATTR_KPARAM_INFO
	.align		4
.L_15:
        /*0038*/ 	.byte	0x04, 0x17
        /*003a*/ 	.short	(.L_17 - .L_16)
.L_16:
        /*003c*/ 	.word	0x00000000
        /*0040*/ 	.short	0x0000
        /*0042*/ 	.short	0x0000
        /*0044*/ 	.byte	0x00, 0xf4, 0x21, 0x00


	//----- nvinfo : EIATTR_SPARSE_MMA_MASK
	.align		4
.L_17:
        /*0048*/ 	.byte	0x03, 0x50
        /*004a*/ 	.short	0x0000


	//----- nvinfo : EIATTR_MAXREG_COUNT
	.align		4
        /*004c*/ 	.byte	0x03, 0x1b
        /*004e*/ 	.short	0x00ff


	//----- nvinfo : EIATTR_EXIT_INSTR_OFFSETS
	.align		4
        /*0050*/ 	.byte	0x04, 0x1c
        /*0052*/ 	.short	(.L_19 - .L_18)


	//   ....[0]....
.L_18:
        /*0054*/ 	.word	0x000005b0


	//----- nvinfo : EIATTR_REQNTID
	.align		4
.L_19:
        /*0058*/ 	.byte	0x04, 0x10
        /*005a*/ 	.short	(.L_21 - .L_20)
.L_20:
        /*005c*/ 	.word	0x00000080
        /*0060*/ 	.word	0x00000001
        /*0064*/ 	.word	0x00000001


	//----- nvinfo : EIATTR_CBANK_PARAM_SIZE
	.align		4
.L_21:
        /*0068*/ 	.byte	0x03, 0x19
        /*006a*/ 	.short	0x001c


	//----- nvinfo : EIATTR_PARAM_CBANK
	.align		4
        /*006c*/ 	.byte	0x04, 0x0a
        /*006e*/ 	.short	(.L_23 - .L_22)
	.align		4
.L_22:
        /*0070*/ 	.word	index@(.nv.constant0.triton_poi_fused_add_mul_neg_relu_t_threshold_backward_3)
        /*0074*/ 	.short	0x0210
        /*0076*/ 	.short	0x001c


	//----- nvinfo : EIATTR_SW_WAR
	.align		4
.L_23:
        /*0078*/ 	.byte	0x04, 0x36
        /*007a*/ 	.short	(.L_25 - .L_24)
.L_24:
        /*007c*/ 	.word	0x00000008
.L_25:


//--------------------- .nv.callgraph             --------------------------
	.section	.nv.callgraph,"",@"SHT_CUDA_CALLGRAPH"
	.align	4
	.sectionentsize	8
	.align		4
        /*0000*/ 	.word	0x00000000
	.align		4
        /*0004*/ 	.word	0xffffffff
	.align		4
        /*0008*/ 	.word	0x00000000
	.align		4
        /*000c*/ 	.word	0xfffffffe
	.align		4
        /*0010*/ 	.word	0x00000000
	.align		4
        /*0014*/ 	.word	0xfffffffd
	.align		4
        /*0018*/ 	.word	0x00000000
	.align		4
        /*001c*/ 	.word	0xfffffffc


//--------------------- .text.triton_poi_fused_add_mul_neg_relu_t_threshold_backward_3 --------------------------
	.section	.text.triton_poi_fused_add_mul_neg_relu_t_threshold_backward_3,"ax",@progbits
	.sectionflags	@"SHF_BARRIERS=1"
	.align	128
        .global         triton_poi_fused_add_mul_neg_relu_t_threshold_backward_3
        .type           triton_poi_fused_add_mul_neg_relu_t_threshold_backward_3,@function
        .size           triton_poi_fused_add_mul_neg_relu_t_threshold_backward_3,(.L_x_1 - triton_poi_fused_add_mul_neg_relu_t_threshold_backward_3)
        .other          triton_poi_fused_add_mul_neg_relu_t_threshold_backward_3,@"STO_CUDA_ENTRY STV_DEFAULT"
triton_poi_fused_add_mul_neg_relu_t_threshold_backward_3:
.text.triton_poi_fused_add_mul_neg_relu_t_threshold_backward_3:
[----:B------:R-:W-:Y:S01]  /*0000*/  LDC R1, c[0x0][0x28] ;  /* 0x00000a00ff017b82 */ /* 0x000fe20000000800 */
[----:B------:R-:W1:Y:S07]  /*0010*/  S2R R26, SR_TID.X ;  /* 0x00000000001a7919 */ /* 0x000e6e0000002100 */
[----:B------:R-:W2:Y:S01]  /*0020*/  LDC.64 R2, c[0x0][0x210] ;  /* 0x00008400ff027b82 */ /* 0x000ea20000000a00 */
[----:B------:R-:W-:Y:S01]  /*0030*/  ULDC.64 UR6, c[0x0][0x208] ;  /* 0x0000820000067ab9 */ /* 0x000fe20000000a00 */
[----:B------:R-:W3:Y:S06]  /*0040*/  S2R R27, SR_CTAID.X ;  /* 0x00000000001b7919 */ /* 0x000eec0000002500 */
[----:B------:R-:W4:Y:S01]  /*0050*/  S2UR UR5, SR_CgaCtaId ;  /* 0x00000000000579c3 */ /* 0x000f220000008800 */
[----:B------:R-:W-:Y:S01]  /*0060*/  UMOV UR4, 0x400 ;  /* 0x0000040000047882 */ /* 0x000fe20000000000 */
[----:B------:R-:W-:-:S06]  /*0070*/  ULDC.64 UR8, c[0x0][0x220] ;  /* 0x0000880000087ab9 */ /* 0x000fcc0000000a00 */
[----:B------:R-:W5:Y:S01]  /*0080*/  LDC.64 R28, c[0x0][0x218] ;  /* 0x00008600ff1c7b82 */ /* 0x000f620000000a00 */
[----:B-1----:R-:W-:Y:S02]  /*0090*/  IMAD.SHL.U32 R0, R26, 0x8, RZ ;  /* 0x000000081a007824 */ /* 0x002fe400078e00ff */
[----:B---3--:R-:W-:-:S03]  /*00a0*/  IMAD.SHL.U32 R27, R27, 0x400, RZ ;  /* 0x000004001b1b7824 */ /* 0x008fc600078e00ff */
[----:B------:R-:W-:-:S04]  /*00b0*/  LOP3.LUT R0, R0, 0x3f8, RZ, 0xc0, !PT ;  /* 0x000003f800007812 */ /* 0x000fc800078ec0ff */
[----:B------:R-:W-:-:S05]  /*00c0*/  LOP3.LUT R24, R27, R0, RZ, 0xfc, !PT ;  /* 0x000000001b187212 */ /* 0x000fca00078efcff */
[----:B--2---:R-:W-:-:S05]  /*00d0*/  IMAD.WIDE R2, R24, 0x4, R2 ;  /* 0x0000000418027825 */ /* 0x004fca00078e0202 */
[----:B------:R-:W2:Y:S04]  /*00e0*/  LDG.E.128 R12, desc[UR6][R2.64] ;  /* 0x00000006020c7981 */ /* 0x000ea8000c1e1d00 */
[----:B------:R1:W3:Y:S01]  /*00f0*/  LDG.E.128 R8, desc[UR6][R2.64+0x10] ;  /* 0x0000100602087981 */ /* 0x0002e2000c1e1d00 */
[----:B----4-:R-:W-:Y:S01]  /*0100*/  UPRMT UR4, UR5, 0x654, UR4 ;  /* 0x0000065405047896 */ /* 0x010fe20008000004 */
[----:B------:R-:W-:-:S05]  /*0110*/  IMAD.SHL.U32 R26, R26, 0x4, RZ ;  /* 0x000000041a1a7824 */ /* 0x000fca00078e00ff */
[----:B------:R-:W-:Y:S02]  /*0120*/  LEA R16, R0, UR4, 0x2 ;  /* 0x0000000400107c11 */ /* 0x000fe4000f8e10ff */
[----:B------:R-:W-:-:S04]  /*0130*/  LOP3.LUT R26, R26, 0x1fc, RZ, 0xc0, !PT ;  /* 0x000001fc1a1a7812 */ /* 0x000fc800078ec0ff */
[----:B------:R-:W-:Y:S01]  /*0140*/  LEA R20, R26, UR4, 0x2 ;  /* 0x000000041a147c11 */ /* 0x000fe2000f8e10ff */
[----:B------:R-:W-:Y:S01]  /*0150*/  ULDC.64 UR4, c[0x0][0x218] ;  /* 0x0000860000047ab9 */ /* 0x000fe20000000a00 */
[----:B--2---:R-:W-:Y:S01]  /*0160*/  FADD R6, RZ, -R15 ;  /* 0x8000000fff067221 */ /* 0x004fe20000000000 */
[----:B------:R-:W-:Y:S01]  /*0170*/  FSETP.GEU.AND P6, PT, -R15, RZ, PT ;  /* 0x000000ff0f00720b */ /* 0x000fe20003fce100 */
[----:B------:R-:W-:Y:S01]  /*0180*/  FADD R25, RZ, -R14 ;  /* 0x8000000eff197221 */ /* 0x000fe20000000000 */
[----:B------:R-:W-:Y:S01]  /*0190*/  FADD R4, RZ, -R13 ;  /* 0x8000000dff047221 */ /* 0x000fe20000000000 */
[----:B-1----:R-:W-:Y:S01]  /*01a0*/  FADD R3, RZ, -R12 ;  /* 0x8000000cff037221 */ /* 0x002fe20000000000 */
[----:B------:R-:W-:Y:S01]  /*01b0*/  FSEL R6, R6, RZ, P6 ;  /* 0x000000ff06067208 */ /* 0x000fe20003000000 */
[----:B---3--:R-:W-:Y:S01]  /*01c0*/  FADD R0, RZ, -R11 ;  /* 0x8000000bff007221 */ /* 0x008fe20000000000 */
[----:B------:R-:W-:Y:S01]  /*01d0*/  FADD R5, RZ, -R10 ;  /* 0x8000000aff057221 */ /* 0x000fe20000000000 */
[----:B------:R-:W-:Y:S01]  /*01e0*/  FADD R2, RZ, -R9 ;  /* 0x80000009ff027221 */ /* 0x000fe20000000000 */
[----:B------:R-:W-:Y:S01]  /*01f0*/  FADD R7, RZ, -R8 ;  /* 0x80000008ff077221 */ /* 0x000fe20000000000 */
[----:B------:R-:W-:Y:S01]  /*0200*/  FSETP.GEU.AND P5, PT, -R14, RZ, PT ;  /* 0x000000ff0e00720b */ /* 0x000fe20003fae100 */
[----:B------:R-:W-:Y:S01]  /*0210*/  FFMA R15, R6, 2, R15 ;  /* 0x40000000060f7823 */ /* 0x000fe2000000000f */
[----:B------:R-:W-:-:S02]  /*0220*/  FSETP.GEU.AND P4, PT, -R13, RZ, PT ;  /* 0x000000ff0d00720b */ /* 0x000fc40003f8e100 */
[----:B------:R-:W-:Y:S02]  /*0230*/  FSETP.GEU.AND P3, PT, -R12, RZ, PT ;  /* 0x000000ff0c00720b */ /* 0x000fe40003f6e100 */
[----:B------:R-:W-:Y:S02]  /*0240*/  FSETP.GEU.AND P2, PT, -R11, RZ, PT ;  /* 0x000000ff0b00720b */ /* 0x000fe40003f4e100 */
[----:B------:R-:W-:Y:S02]  /*0250*/  FSETP.GEU.AND P1, PT, -R10, RZ, PT ;  /* 0x000000ff0a00720b */ /* 0x000fe40003f2e100 */
[----:B------:R-:W-:Y:S02]  /*0260*/  FSETP.GEU.AND P0, PT, -R9, RZ, PT ;  /* 0x000000ff0900720b */ /* 0x000fe40003f0e100 */
[----:B------:R-:W-:Y:S02]  /*0270*/  FSETP.GEU.AND P6, PT, -R8, RZ, PT ;  /* 0x000000ff0800720b */ /* 0x000fe40003fce100 */
[----:B------:R-:W-:-:S02]  /*0280*/  FSEL R25, R25, RZ, P5 ;  /* 0x000000ff19197208 */ /* 0x000fc40002800000 */
[----:B------:R-:W-:Y:S02]  /*0290*/  FSEL R4, R4, RZ, P4 ;  /* 0x000000ff04047208 */ /* 0x000fe40002000000 */
[----:B------:R-:W-:Y:S01]  /*02a0*/  FSEL R3, R3, RZ, P3 ;  /* 0x000000ff03037208 */ /* 0x000fe20001800000 */
[----:B------:R-:W-:Y:S01]  /*02b0*/  FFMA R14, R25, 2, R14 ;  /* 0x40000000190e7823 */ /* 0x000fe2000000000e */
        /* <DEDUP_REMOVED lines=8> */
[----:B------:R-:W-:Y:S01]  /*0340*/  STS.128 [R16], R12 ;  /* 0x0000000c10007388 */ /* 0x000fe20000000c00 */
[----:B------:R-:W-:Y:S01]  /*0350*/  FFMA R9, R2, 2, R9 ;  /* 0x4000000002097823 */ /* 0x000fe20000000009 */
[----:B------:R-:W-:Y:S01]  /*0360*/  FSETP.GTU.AND P3, PT, R6, RZ, PT ;  /* 0x000000ff0600720b */ /* 0x000fe20003f6c000 */
[----:B------:R-:W-:Y:S01]  /*0370*/  FFMA R8, R7, 2, R8 ;  /* 0x4000000007087823 */ /* 0x000fe20000000008 */
[----:B------:R-:W-:-:S02]  /*0380*/  FSETP.GTU.AND P2, PT, R25, RZ, PT ;  /* 0x000000ff1900720b */ /* 0x000fc40003f4c000 */
[----:B------:R-:W-:Y:S02]  /*0390*/  FSETP.GTU.AND P0, PT, R3, RZ, PT ;  /* 0x000000ff0300720b */ /* 0x000fe40003f0c000 */
[----:B------:R1:W-:Y:S01]  /*03a0*/  STS.128 [R16+0x10], R8 ;  /* 0x0000100810007388 */ /* 0x0003e20000000c00 */
[----:B------:R-:W-:Y:S01]  /*03b0*/  BAR.SYNC.DEFER_BLOCKING 0x0 ;  /* 0x0000000000007b1d */ /* 0x000fe20000010000 */
[----:B------:R-:W-:Y:S02]  /*03c0*/  FSETP.GTU.AND P4, PT, R0, RZ, PT ;  /* 0x000000ff0000720b */ /* 0x000fe40003f8c000 */
[----:B------:R-:W-:Y:S02]  /*03d0*/  SEL R0, RZ, 0x1, P3 ;  /* 0x00000001ff007807 */ /* 0x000fe40001800000 */
[----:B------:R-:W-:Y:S02]  /*03e0*/  SEL R3, RZ, 0x1, P2 ;  /* 0x00000001ff037807 */ /* 0x000fe40001000000 */
[----:B------:R-:W-:-:S02]  /*03f0*/  FSETP.GTU.AND P2, PT, R5, RZ, PT ;  /* 0x000000ff0500720b */ /* 0x000fc40003f4c000 */
[----:B------:R-:W-:Y:S02]  /*0400*/  FSETP.GTU.AND P1, PT, R4, RZ, PT ;  /* 0x000000ff0400720b */ /* 0x000fe40003f2c000 */
[----:B------:R-:W-:Y:S02]  /*0410*/  PRMT R0, R3, 0x3340, R0 ;  /* 0x0000334003007816 */ /* 0x000fe40000000000 */
[----:B------:R-:W-:Y:S02]  /*0420*/  SEL R3, RZ, 0x1, P4 ;  /* 0x00000001ff037807 */ /* 0x000fe40002000000 */
[----:B------:R-:W-:Y:S02]  /*0430*/  SEL R6, RZ, 0x1, P2 ;  /* 0x00000001ff067807 */ /* 0x000fe40001000000 */
[----:B-1----:R-:W-:Y:S02]  /*0440*/  SEL R9, RZ, 0x1, P1 ;  /* 0x00000001ff097807 */ /* 0x002fe40000800000 */
[----:B------:R-:W-:-:S02]  /*0450*/  SEL R4, RZ, 0x1, P0 ;  /* 0x00000001ff047807 */ /* 0x000fc40000000000 */
[----:B------:R-:W-:Y:S02]  /*0460*/  FSETP.GTU.AND P1, PT, R2, RZ, PT ;  /* 0x000000ff0200720b */ /* 0x000fe40003f2c000 */
[----:B------:R-:W-:Y:S01]  /*0470*/  FSETP.GTU.AND P0, PT, R7, RZ, PT ;  /* 0x000000ff0700720b */ /* 0x000fe20003f0c000 */
[----:B------:R-:W1:Y:S01]  /*0480*/  LDS.128 R16, [R20] ;  /* 0x0000000014107984 */ /* 0x000e620000000c00 */
[----:B------:R-:W-:Y:S02]  /*0490*/  PRMT R7, R6, 0x3340, R3 ;  /* 0x0000334006077816 */ /* 0x000fe40000000003 */
[----:B------:R-:W-:Y:S01]  /*04a0*/  LOP3.LUT R3, R27, R26, RZ, 0xfc, !PT ;  /* 0x0000001a1b037212 */ /* 0x000fe200078efcff */
[----:B------:R-:W2:Y:S01]  /*04b0*/  LDS.128 R20, [R20+0x800] ;  /* 0x0008000014147984 */ /* 0x000ea20000000c00 */
[----:B------:R-:W-:Y:S02]  /*04c0*/  SEL R5, RZ, 0x1, P1 ;  /* 0x00000001ff057807 */ /* 0x000fe40000800000 */
[----:B------:R-:W-:Y:S01]  /*04d0*/  SEL R6, RZ, 0x1, P0 ;  /* 0x00000001ff067807 */ /* 0x000fe20000000000 */
[----:B-----5:R-:W-:Y:S01]  /*04e0*/  IMAD.WIDE R28, R3, 0x4, R28 ;  /* 0x00000004031c7825 */ /* 0x020fe200078e021c */
[----:B------:R-:W-:-:S02]  /*04f0*/  PRMT R9, R4, 0x3340, R9 ;  /* 0x0000334004097816 */ /* 0x000fc40000000009 */
[----:B------:R-:W-:Y:S02]  /*0500*/  SHF.R.S32.HI R10, RZ, 0x1f, R27 ;  /* 0x0000001fff0a7819 */ /* 0x000fe4000001141b */
[C---:B------:R-:W-:Y:S02]  /*0510*/  LEA R2, P0, R3.reuse, UR4, 0x2 ;  /* 0x0000000403027c11 */ /* 0x040fe4000f8010ff */
[----:B------:R-:W-:Y:S02]  /*0520*/  IADD3 R4, P1, R24, UR8, RZ ;  /* 0x0000000818047c10 */ /* 0x000fe4000ff3e0ff */
[----:B------:R-:W-:Y:S02]  /*0530*/  PRMT R8, R6, 0x3340, R5 ;  /* 0x0000334006087816 */ /* 0x000fe40000000005 */
[----:B------:R-:W-:Y:S02]  /*0540*/  LEA.HI.X R3, R3, UR5, R10, 0x2, P0 ;  /* 0x0000000503037c11 */ /* 0x000fe400080f140a */
[----:B------:R-:W-:-:S02]  /*0550*/  LEA.HI.X.SX32 R5, R24, UR9, 0x1, P1 ;  /* 0x0000000918057c11 */ /* 0x000fc400088f0eff */
[----:B------:R-:W-:Y:S02]  /*0560*/  PRMT R6, R9, 0x5410, R0 ;  /* 0x0000541009067816 */ /* 0x000fe40000000000 */
[----:B------:R-:W-:Y:S01]  /*0570*/  PRMT R7, R8, 0x5410, R7 ;  /* 0x0000541008077816 */ /* 0x000fe20000000007 */
[----:B-1----:R-:W-:Y:S04]  /*0580*/  STG.E.128 desc[UR6][R28.64], R16 ;  /* 0x000000101c007986 */ /* 0x002fe8000c101d06 */
[----:B--2---:R-:W-:Y:S04]  /*0590*/  STG.E.128 desc[UR6][R2.64+0x800], R20 ;  /* 0x0008001402007986 */ /* 0x004fe8000c101d06 */
[----:B------:R-:W-:Y:S01]  /*05a0*/  STG.E.64 desc[UR6][R4.64], R6 ;  /* 0x0000000604007986 */ /* 0x000fe2000c101b06 */
[----:B------:R-:W-:Y:S05]  /*05b0*/  EXIT ;  /* 0x000000000000794d */ /* 0x000fea0003800000 */
.L_x_0:
[----:B------:R-:W-:-:S00]  /*05c0*/  BRA `(.L_x_0) ;  /* 0xfffffffc00fc7947 */ /* 0x000fc0000383ffff */
[----:B------:R-:W-:-:S00]  /*05d0*/  NOP ;  /* 0x0000000000007918 */ /* 0x000fc00000000000 */
        /* <DEDUP_REMOVED lines=10> */
.L_x_1:


//--------------------- .nv.shared.triton_poi_fused_add_mul_neg_relu_t_threshold_backward_3 --------------------------
	.section	.nv.shared.triton_poi_fused_add_mul_neg_relu_t_threshold_backward_3,"aw",@nobits
	.sectionflags	@""
	.align	16
	.zero		1024


//--------------------- .nv.constant0.triton_poi_fused_add_mul_neg_relu_t_threshold_backward_3 --------------------------
	.section	.nv.constant0.triton_poi_fused_add_mul_neg_relu_t_threshold_backward_3,"a",@progbits
	.sectionflags	@""
	.align	4
.nv.constant0.triton_poi_fused_add_mul_neg_relu_t_threshold_backward_3:
	.zero		556
